//
// Generated by NVIDIA NVVM Compiler
//
// Compiler Build ID: CL-36424714
// Cuda compilation tools, release 13.0, V13.0.88
// Based on NVVM 20.0.0
//

.version 9.0
.target sm_100
.address_size 64

	// .globl	_Z11Only_TC_AddPKaS0_Pai

.visible .entry _Z11Only_TC_AddPKaS0_Pai(
	.param .u64 .ptr .align 1 _Z11Only_TC_AddPKaS0_Pai_param_0,
	.param .u64 .ptr .align 1 _Z11Only_TC_AddPKaS0_Pai_param_1,
	.param .u64 .ptr .align 1 _Z11Only_TC_AddPKaS0_Pai_param_2,
	.param .u32 _Z11Only_TC_AddPKaS0_Pai_param_3
)
{
	.reg .pred 	%p<10>;
	.reg .b16 	%rs<88>;
	.reg .b32 	%r<38>;
	.reg .b64 	%rd<23>;

	ld.param.u64 	%rd7, [_Z11Only_TC_AddPKaS0_Pai_param_0];
	ld.param.u64 	%rd6, [_Z11Only_TC_AddPKaS0_Pai_param_1];
	ld.param.u64 	%rd8, [_Z11Only_TC_AddPKaS0_Pai_param_2];
	ld.param.u32 	%r24, [_Z11Only_TC_AddPKaS0_Pai_param_3];
	cvta.to.global.u64 	%rd1, %rd8;
	cvta.to.global.u64 	%rd2, %rd7;
	mov.u32 	%r25, %ctaid.x;
	mov.u32 	%r26, %ntid.x;
	mul.lo.s32 	%r1, %r25, %r26;
	mov.u32 	%r2, %tid.x;
	add.s32 	%r3, %r1, %r2;
	setp.lt.s32 	%p1, %r24, 1;
	@%p1 bra 	$L__BB0_13;
	cvta.to.global.u64 	%rd9, %rd6;
	cvt.s64.s32 	%rd10, %r3;
	add.s64 	%rd3, %rd9, %rd10;
	and.b32  	%r4, %r24, 15;
	setp.lt.u32 	%p2, %r24, 16;
	mov.b32 	%r34, 0;
	@%p2 bra 	$L__BB0_4;
	and.b32  	%r34, %r24, 2147483632;
	neg.s32 	%r32, %r34;
	add.s64 	%rd4, %rd2, 7;
	add.s64 	%rd5, %rd1, 7;
	mov.u32 	%r31, %r3;
$L__BB0_3:
	.pragma "nounroll";
	cvt.s64.s32 	%rd11, %r31;
	add.s64 	%rd12, %rd4, %rd11;
	add.s64 	%rd13, %rd5, %rd11;
	ld.global.u8 	%rs1, [%rd12+-7];
	ld.global.u8 	%rs2, [%rd3];
	add.s16 	%rs3, %rs2, %rs1;
	st.global.u8 	[%rd13+-7], %rs3;
	ld.global.u8 	%rs4, [%rd12+-6];
	ld.global.u8 	%rs5, [%rd3];
	add.s16 	%rs6, %rs5, %rs4;
	st.global.u8 	[%rd13+-6], %rs6;
	ld.global.u8 	%rs7, [%rd12+-5];
	ld.global.u8 	%rs8, [%rd3];
	add.s16 	%rs9, %rs8, %rs7;
	st.global.u8 	[%rd13+-5], %rs9;
	ld.global.u8 	%rs10, [%rd12+-4];
	ld.global.u8 	%rs11, [%rd3];
	add.s16 	%rs12, %rs11, %rs10;
	st.global.u8 	[%rd13+-4], %rs12;
	ld.global.u8 	%rs13, [%rd12+-3];
	ld.global.u8 	%rs14, [%rd3];
	add.s16 	%rs15, %rs14, %rs13;
	st.global.u8 	[%rd13+-3], %rs15;
	ld.global.u8 	%rs16, [%rd12+-2];
	ld.global.u8 	%rs17, [%rd3];
	add.s16 	%rs18, %rs17, %rs16;
	st.global.u8 	[%rd13+-2], %rs18;
	ld.global.u8 	%rs19, [%rd12+-1];
	ld.global.u8 	%rs20, [%rd3];
	add.s16 	%rs21, %rs20, %rs19;
	st.global.u8 	[%rd13+-1], %rs21;
	ld.global.u8 	%rs22, [%rd12];
	ld.global.u8 	%rs23, [%rd3];
	add.s16 	%rs24, %rs23, %rs22;
	st.global.u8 	[%rd13], %rs24;
	ld.global.u8 	%rs25, [%rd12+1];
	ld.global.u8 	%rs26, [%rd3];
	add.s16 	%rs27, %rs26, %rs25;
	st.global.u8 	[%rd13+1], %rs27;
	ld.global.u8 	%rs28, [%rd12+2];
	ld.global.u8 	%rs29, [%rd3];
	add.s16 	%rs30, %rs29, %rs28;
	st.global.u8 	[%rd13+2], %rs30;
	ld.global.u8 	%rs31, [%rd12+3];
	ld.global.u8 	%rs32, [%rd3];
	add.s16 	%rs33, %rs32, %rs31;
	st.global.u8 	[%rd13+3], %rs33;
	ld.global.u8 	%rs34, [%rd12+4];
	ld.global.u8 	%rs35, [%rd3];
	add.s16 	%rs36, %rs35, %rs34;
	st.global.u8 	[%rd13+4], %rs36;
	ld.global.u8 	%rs37, [%rd12+5];
	ld.global.u8 	%rs38, [%rd3];
	add.s16 	%rs39, %rs38, %rs37;
	st.global.u8 	[%rd13+5], %rs39;
	ld.global.u8 	%rs40, [%rd12+6];
	ld.global.u8 	%rs41, [%rd3];
	add.s16 	%rs42, %rs41, %rs40;
	st.global.u8 	[%rd13+6], %rs42;
	ld.global.u8 	%rs43, [%rd12+7];
	ld.global.u8 	%rs44, [%rd3];
	add.s16 	%rs45, %rs44, %rs43;
	st.global.u8 	[%rd13+7], %rs45;
	ld.global.u8 	%rs46, [%rd12+8];
	ld.global.u8 	%rs47, [%rd3];
	add.s16 	%rs48, %rs47, %rs46;
	st.global.u8 	[%rd13+8], %rs48;
	add.s32 	%r32, %r32, 16;
	add.s32 	%r31, %r31, 16;
	setp.ne.s32 	%p3, %r32, 0;
	@%p3 bra 	$L__BB0_3;
$L__BB0_4:
	setp.eq.s32 	%p4, %r4, 0;
	@%p4 bra 	$L__BB0_13;
	and.b32  	%r12, %r24, 7;
	setp.lt.u32 	%p5, %r4, 8;
	@%p5 bra 	$L__BB0_7;
	add.s32 	%r28, %r34, %r3;
	cvt.s64.s32 	%rd14, %r28;
	add.s64 	%rd15, %rd2, %rd14;
	ld.global.u8 	%rs49, [%rd15];
	ld.global.u8 	%rs50, [%rd3];
	add.s16 	%rs51, %rs50, %rs49;
	add.s64 	%rd16, %rd1, %rd14;
	st.global.u8 	[%rd16], %rs51;
	ld.global.u8 	%rs52, [%rd15+1];
	ld.global.u8 	%rs53, [%rd3];
	add.s16 	%rs54, %rs53, %rs52;
	st.global.u8 	[%rd16+1], %rs54;
	ld.global.u8 	%rs55, [%rd15+2];
	ld.global.u8 	%rs56, [%rd3];
	add.s16 	%rs57, %rs56, %rs55;
	st.global.u8 	[%rd16+2], %rs57;
	ld.global.u8 	%rs58, [%rd15+3];
	ld.global.u8 	%rs59, [%rd3];
	add.s16 	%rs60, %rs59, %rs58;
	st.global.u8 	[%rd16+3], %rs60;
	ld.global.u8 	%rs61, [%rd15+4];
	ld.global.u8 	%rs62, [%rd3];
	add.s16 	%rs63, %rs62, %rs61;
	st.global.u8 	[%rd16+4], %rs63;
	ld.global.u8 	%rs64, [%rd15+5];
	ld.global.u8 	%rs65, [%rd3];
	add.s16 	%rs66, %rs65, %rs64;
	st.global.u8 	[%rd16+5], %rs66;
	ld.global.u8 	%rs67, [%rd15+6];
	ld.global.u8 	%rs68, [%rd3];
	add.s16 	%rs69, %rs68, %rs67;
	st.global.u8 	[%rd16+6], %rs69;
	ld.global.u8 	%rs70, [%rd15+7];
	ld.global.u8 	%rs71, [%rd3];
	add.s16 	%rs72, %rs71, %rs70;
	st.global.u8 	[%rd16+7], %rs72;
	add.s32 	%r34, %r34, 8;
$L__BB0_7:
	setp.eq.s32 	%p6, %r12, 0;
	@%p6 bra 	$L__BB0_13;
	and.b32  	%r15, %r24, 3;
	setp.lt.u32 	%p7, %r12, 4;
	@%p7 bra 	$L__BB0_10;
	add.s32 	%r29, %r34, %r3;
	cvt.s64.s32 	%rd17, %r29;
	add.s64 	%rd18, %rd2, %rd17;
	ld.global.u8 	%rs73, [%rd18];
	ld.global.u8 	%rs74, [%rd3];
	add.s16 	%rs75, %rs74, %rs73;
	add.s64 	%rd19, %rd1, %rd17;
	st.global.u8 	[%rd19], %rs75;
	ld.global.u8 	%rs76, [%rd18+1];
	ld.global.u8 	%rs77, [%rd3];
	add.s16 	%rs78, %rs77, %rs76;
	st.global.u8 	[%rd19+1], %rs78;
	ld.global.u8 	%rs79, [%rd18+2];
	ld.global.u8 	%rs80, [%rd3];
	add.s16 	%rs81, %rs80, %rs79;
	st.global.u8 	[%rd19+2], %rs81;
	ld.global.u8 	%rs82, [%rd18+3];
	ld.global.u8 	%rs83, [%rd3];
	add.s16 	%rs84, %rs83, %rs82;
	st.global.u8 	[%rd19+3], %rs84;
	add.s32 	%r34, %r34, 4;
$L__BB0_10:
	setp.eq.s32 	%p8, %r15, 0;
	@%p8 bra 	$L__BB0_13;
	add.s32 	%r30, %r2, %r34;
	add.s32 	%r37, %r30, %r1;
	neg.s32 	%r36, %r15;
$L__BB0_12:
	.pragma "nounroll";
	cvt.s64.s32 	%rd20, %r37;
	add.s64 	%rd21, %rd1, %rd20;
	add.s64 	%rd22, %rd2, %rd20;
	ld.global.u8 	%rs85, [%rd22];
	ld.global.u8 	%rs86, [%rd3];
	add.s16 	%rs87, %rs86, %rs85;
	st.global.u8 	[%rd21], %rs87;
	add.s32 	%r37, %r37, 1;
	add.s32 	%r36, %r36, 1;
	setp.ne.s32 	%p9, %r36, 0;
	@%p9 bra 	$L__BB0_12;
$L__BB0_13:
	ret;

}


// ===== COMPILED SASS (sm_100) =====

	.target	sm_100

	.elftype	@"ET_EXEC"


//--------------------- .note.nv.tkinfo           --------------------------
	.section	.note.nv.tkinfo,"",@"SHT_NOTE"
	.sectionflags	@"SHF_NOTE_NV_TKINFO"
	.tkinfo
        /*0018*/ 	.word	0x00000002
        /*0030*/ 	.string	""
        /*0030*/ 	.string	"ptxas"
        /*0030*/ 	.string	"Cuda compilation tools, release 13.0, V13.0.88"
        /*0030*/ 	.string	"Build cuda_13.0.r13.0/compiler.36424714_0"
        /*0030*/ 	.string	"-arch sm_100 -m 64 "



//--------------------- .note.nv.cuinfo           --------------------------
	.section	.note.nv.cuinfo,"",@"SHT_NOTE"
	.sectionflags	@"SHF_NOTE_NV_CUINFO"
        /*0018*/ 	.short	0x0002
        /*001a*/ 	.short	0x0064
        /*001c*/ 	.short	0x0082
	.zero		2


//--------------------- .nv.info                  --------------------------
	.section	.nv.info,"",@"SHT_CUDA_INFO"
	.align	4


	//----- nvinfo : EIATTR_REGCOUNT
	.align		4
        /*0000*/ 	.byte	0x04, 0x2f
        /*0002*/ 	.short	(.L_1 - .L_0)
	.align		4
.L_0:
        /*0004*/ 	.word	index@(_Z11Only_TC_AddPKaS0_Pai)
        /*0008*/ 	.word	0x00000016


	//----- nvinfo : EIATTR_FRAME_SIZE
	.align		4
.L_1:
        /*000c*/ 	.byte	0x04, 0x11
        /*000e*/ 	.short	(.L_3 - .L_2)
	.align		4
.L_2:
        /*0010*/ 	.word	index@(_Z11Only_TC_AddPKaS0_Pai)
        /*0014*/ 	.word	0x00000000


	//----- nvinfo : EIATTR_MIN_STACK_SIZE
	.align		4
.L_3:
        /*0018*/ 	.byte	0x04, 0x12
        /*001a*/ 	.short	(.L_5 - .L_4)
	.align		4
.L_4:
        /*001c*/ 	.word	index@(_Z11Only_TC_AddPKaS0_Pai)
        /*0020*/ 	.word	0x00000000
.L_5:


//--------------------- .nv.compat                --------------------------
	.section	.nv.compat,"",@"SHT_CUDA_COMPAT_INFO"
	.align	4
        /*0000*/ 	.byte	0x02, 0x09, 0x00, 0x00, 0x02, 0x02, 0x01, 0x00, 0x02, 0x05, 0x05, 0x00, 0x03, 0x07, 0x01, 0x01
        /*0010*/ 	.byte	0x02, 0x03, 0x00, 0x00, 0x02, 0x06, 0x01, 0x00, 0x04, 0x0b, 0x08, 0x00, 0x09, 0x00, 0x00, 0x00
        /*0020*/ 	.byte	0x00, 0x00, 0x00, 0x00


//--------------------- .nv.info._Z11Only_TC_AddPKaS0_Pai --------------------------
	.section	.nv.info._Z11Only_TC_AddPKaS0_Pai,"",@"SHT_CUDA_INFO"
	.sectionflags	@""
	.align	4


	//----- nvinfo : EIATTR_CUDA_API_VERSION
	.align		4
        /*0000*/ 	.byte	0x04, 0x37
        /*0002*/ 	.short	(.L_7 - .L_6)
.L_6:
        /*0004*/ 	.word	0x00000082


	//----- nvinfo : EIATTR_KPARAM_INFO
	.align		4
.L_7:
        /*0008*/ 	.byte	0x04, 0x17
        /*000a*/ 	.short	(.L_9 - .L_8)
.L_8:
        /*000c*/ 	.word	0x00000000
        /*0010*/ 	.short	0x0003
        /*0012*/ 	.short	0x0018
        /*0014*/ 	.byte	0x00, 0xf0, 0x11, 0x00


	//----- nvinfo : EIATTR_KPARAM_INFO
	.align		4
.L_9:
        /*0018*/ 	.byte	0x04, 0x17
        /*001a*/ 	.short	(.L_11 - .L_10)
.L_10:
        /*001c*/ 	.word	0x00000000
        /*0020*/ 	.short	0x0002
        /*0022*/ 	.short	0x0010
        /*0024*/ 	.byte	0x00, 0xf5, 0x21, 0x00


	//----- nvinfo : EIATTR_KPARAM_INFO
	.align		4
.L_11:
        /*0028*/ 	.byte	0x04, 0x17
        /*002a*/ 	.short	(.L_13 - .L_12)
.L_12:
        /*002c*/ 	.word	0x00000000
        /*0030*/ 	.short	0x0001
        /*0032*/ 	.short	0x0008
        /*0034*/ 	.byte	0x00, 0xf5, 0x21, 0x00


	//----- nvinfo : EIATTR_KPARAM_INFO
	.align		4
.L_13:
        /*0038*/ 	.byte	0x04, 0x17
        /*003a*/ 	.short	(.L_15 - .L_14)
.L_14:
        /*003c*/ 	.word	0x00000000
        /*0040*/ 	.short	0x0000
        /*0042*/ 	.short	0x0000
        /*0044*/ 	.byte	0x00, 0xf5, 0x21, 0x00


	//----- nvinfo : EIATTR_SPARSE_MMA_MASK
	.align		4
.L_15:
        /*0048*/ 	.byte	0x03, 0x50
        /*004a*/ 	.short	0x0000


	//----- nvinfo : EIATTR_MAXREG_COUNT
	.align		4
        /*004c*/ 	.byte	0x03, 0x1b
        /*004e*/ 	.short	0x00ff


	//----- nvinfo : EIATTR_MERCURY_ISA_VERSION
	.align		4
        /*0050*/ 	.byte	0x03, 0x5f
        /*0052*/ 	.short	0x0101


	//----- nvinfo : EIATTR_VRC_CTA_INIT_COUNT
	.align		4
        /*0054*/ 	.byte	0x02, 0x4a
	.zero		1
	.zero		1


	//----- nvinfo : EIATTR_EXIT_INSTR_OFFSETS
	.align		4
        /*0058*/ 	.byte	0x04, 0x1c
        /*005a*/ 	.short	(.L_17 - .L_16)


	//   ....[0]....
.L_16:
        /*005c*/ 	.word	0x00000040


	//   ....[1]....
        /*0060*/ 	.word	0x00000600


	//   ....[2]....
        /*0064*/ 	.word	0x000008e0


	//   ....[3]....
        /*0068*/ 	.word	0x00000ac0


	//   ....[4]....
        /*006c*/ 	.word	0x00000be0


	//----- nvinfo : EIATTR_CBANK_PARAM_SIZE
	.align		4
.L_17:
        /*0070*/ 	.byte	0x03, 0x19
        /*0072*/ 	.short	0x001c


	//----- nvinfo : EIATTR_PARAM_CBANK
	.align		4
        /*0074*/ 	.byte	0x04, 0x0a
        /*0076*/ 	.short	(.L_19 - .L_18)
	.align		4
.L_18:
        /*0078*/ 	.word	index@(.nv.constant0._Z11Only_TC_AddPKaS0_Pai)
        /*007c*/ 	.short	0x0380
        /*007e*/ 	.short	0x001c


	//----- nvinfo : EIATTR_SW_WAR
	.align		4
.L_19:
        /*0080*/ 	.byte	0x04, 0x36
        /*0082*/ 	.short	(.L_21 - .L_20)
.L_20:
        /*0084*/ 	.word	0x00000008
.L_21:


//--------------------- .nv.callgraph             --------------------------
	.section	.nv.callgraph,"",@"SHT_CUDA_CALLGRAPH"
	.align	4
	.sectionentsize	8
	.align		4
        /*0000*/ 	.word	0x00000000
	.align		4
        /*0004*/ 	.word	0xffffffff
	.align		4
        /*0008*/ 	.word	0x00000000
	.align		4
        /*000c*/ 	.word	0xfffffffe
	.align		4
        /*0010*/ 	.word	0x00000000
	.align		4
        /*0014*/ 	.word	0xfffffffd
	.align		4
        /*0018*/ 	.word	0x00000000
	.align		4
        /*001c*/ 	.word	0xfffffffc


//--------------------- .text._Z11Only_TC_AddPKaS0_Pai --------------------------
	.section	.text._Z11Only_TC_AddPKaS0_Pai,"ax",@progbits
	.align	128
        .global         _Z11Only_TC_AddPKaS0_Pai
        .type           _Z11Only_TC_AddPKaS0_Pai,@function
        .size           _Z11Only_TC_AddPKaS0_Pai,(.L_x_6 - _Z11Only_TC_AddPKaS0_Pai)
        .other          _Z11Only_TC_AddPKaS0_Pai,@"STO_CUDA_ENTRY STV_DEFAULT"
_Z11Only_TC_AddPKaS0_Pai:
.text._Z11Only_TC_AddPKaS0_Pai:
[----:B------:R-:W-:Y:S08]  /*0000*/  LDC R1, c[0x0][0x37c] ;  /* 0x0000df00ff017b82 */ /* 0x000ff00000000800 */
[----:B------:R-:W0:Y:S08]  /*0010*/  LDC R8, c[0x0][0x398] ;  /* 0x0000e600ff087b82 */ /* 0x000e300000000800 */
[----:B------:R-:W1:Y:S01]  /*0020*/  S2UR UR4, SR_CTAID.X ;  /* 0x00000000000479c3 */ /* 0x000e620000002500 */
[----:B0-----:R-:W-:-:S13]  /*0030*/  ISETP.GE.AND P0, PT, R8, 0x1, PT ;  /* 0x000000010800780c */ /* 0x001fda0003f06270 */
[----:B-1----:R-:W-:Y:S05]  /*0040*/  @!P0 EXIT ;  /* 0x000000000000894d */ /* 0x002fea0003800000 */
[----:B------:R-:W0:Y:S01]  /*0050*/  S2R R0, SR_TID.X ;  /* 0x0000000000007919 */ /* 0x000e220000002100 */
[----:B------:R-:W1:Y:S01]  /*0060*/  LDCU UR5, c[0x0][0x360] ;  /* 0x00006c00ff0577ac */ /* 0x000e620008000800 */
[C---:B------:R-:W-:Y:S01]  /*0070*/  ISETP.GE.U32.AND P1, PT, R8.reuse, 0x10, PT ;  /* 0x000000100800780c */ /* 0x040fe20003f26070 */
[----:B------:R-:W-:Y:S01]  /*0080*/  IMAD.MOV.U32 R9, RZ, RZ, RZ ;  /* 0x000000ffff097224 */ /* 0x000fe200078e00ff */
[----:B------:R-:W-:Y:S01]  /*0090*/  LOP3.LUT R16, R8, 0xf, RZ, 0xc0, !PT ;  /* 0x0000000f08107812 */ /* 0x000fe200078ec0ff */
[----:B------:R-:W2:Y:S03]  /*00a0*/  LDCU.64 UR6, c[0x0][0x388] ;  /* 0x00007100ff0677ac */ /* 0x000ea60008000a00 */
[----:B------:R-:W-:Y:S01]  /*00b0*/  ISETP.NE.AND P0, PT, R16, RZ, PT ;  /* 0x000000ff1000720c */ /* 0x000fe20003f05270 */
[----:B-1----:R-:W-:-:S06]  /*00c0*/  UIMAD UR4, UR4, UR5, URZ ;  /* 0x00000005040472a4 */ /* 0x002fcc000f8e02ff */
[----:B0-----:R-:W-:-:S05]  /*00d0*/  VIADD R10, R0, UR4 ;  /* 0x00000004000a7c36 */ /* 0x001fca0008000000 */
[----:B--2---:R-:W-:-:S04]  /*00e0*/  IADD3 R2, P2, PT, R10, UR6, RZ ;  /* 0x000000060a027c10 */ /* 0x004fc8000ff5e0ff */
[----:B------:R-:W-:Y:S01]  /*00f0*/  LEA.HI.X.SX32 R3, R10, UR7, 0x1, P2 ;  /* 0x000000070a037c11 */ /* 0x000fe200090f0eff */
[----:B------:R-:W0:Y:S01]  /*0100*/  LDCU.64 UR6, c[0x0][0x358] ;  /* 0x00006b00ff0677ac */ /* 0x000e220008000a00 */
[----:B------:R-:W-:Y:S07]  /*0110*/  @!P1 BRA `(.L_x_0) ;  /* 0x0000000400389947 */ /* 0x000fee0003800000 */
[----:B------:R-:W-:Y:S01]  /*0120*/  LOP3.LUT R9, R8, 0x7ffffff0, RZ, 0xc0, !PT ;  /* 0x7ffffff008097812 */ /* 0x000fe200078ec0ff */
[----:B------:R-:W-:-:S04]  /*0130*/  IMAD.MOV.U32 R11, RZ, RZ, R10 ;  /* 0x000000ffff0b7224 */ /* 0x000fc800078e000a */
[----:B------:R-:W-:-:S07]  /*0140*/  IMAD.MOV R12, RZ, RZ, -R9 ;  /* 0x000000ffff0c7224 */ /* 0x000fce00078e0a09 */
.L_x_1:
[----:B------:R-:W1:Y:S01]  /*0150*/  LDC.64 R6, c[0x0][0x380] ;  /* 0x0000e000ff067b82 */ /* 0x000e620000000a00 */
[----:B------:R-:W-:Y:S01]  /*0160*/  SHF.R.S32.HI R18, RZ, 0x1f, R11 ;  /* 0x0000001fff127819 */ /* 0x000fe2000001140b */
[----:B0-----:R-:W2:Y:S06]  /*0170*/  LDG.E.U8 R14, desc[UR6][R2.64] ;  /* 0x00000006020e7981 */ /* 0x001eac000c1e1100 */
[----:B----4-:R-:W0:Y:S01]  /*0180*/  LDC.64 R4, c[0x0][0x390] ;  /* 0x0000e400ff047b82 */ /* 0x010e220000000a00 */
[----:B-1----:R-:W-:-:S04]  /*0190*/  IADD3 R6, P1, P2, R11, 0x7, R6 ;  /* 0x000000070b067810 */ /* 0x002fc80007a3e006 */
[----:B------:R-:W-:-:S05]  /*01a0*/  IADD3.X R7, PT, PT, R18, R7, RZ, P1, P2 ;  /* 0x0000000712077210 */ /* 0x000fca0000fe44ff */
[----:B------:R-:W2:Y:S01]  /*01b0*/  LDG.E.U8 R13, desc[UR6][R6.64+-0x7] ;  /* 0xfffff906060d7981 */ /* 0x000ea2000c1e1100 */
[----:B0-----:R-:W-:-:S04]  /*01c0*/  IADD3 R4, P1, P2, R11, 0x7, R4 ;  /* 0x000000070b047810 */ /* 0x001fc80007a3e004 */
[----:B------:R-:W-:Y:S01]  /*01d0*/  IADD3.X R5, PT, PT, R18, R5, RZ, P1, P2 ;  /* 0x0000000512057210 */ /* 0x000fe20000fe44ff */
[----:B--2---:R-:W-:-:S05]  /*01e0*/  IMAD.IADD R13, R13, 0x1, R14 ;  /* 0x000000010d0d7824 */ /* 0x004fca00078e020e */
[----:B------:R0:W-:Y:S04]  /*01f0*/  STG.E.U8 desc[UR6][R4.64+-0x7], R13 ;  /* 0xfffff90d04007986 */ /* 0x0001e8000c101106 */
[----:B------:R-:W2:Y:S04]  /*0200*/  LDG.E.U8 R14, desc[UR6][R6.64+-0x6] ;  /* 0xfffffa06060e7981 */ /* 0x000ea8000c1e1100 */
[----:B------:R-:W2:Y:S02]  /*0210*/  LDG.E.U8 R15, desc[UR6][R2.64] ;  /* 0x00000006020f7981 */ /* 0x000ea4000c1e1100 */
[----:B--2---:R-:W-:-:S05]  /*0220*/  IMAD.IADD R15, R14, 0x1, R15 ;  /* 0x000000010e0f7824 */ /* 0x004fca00078e020f */
[----:B------:R1:W-:Y:S04]  /*0230*/  STG.E.U8 desc[UR6][R4.64+-0x6], R15 ;  /* 0xfffffa0f04007986 */ /* 0x0003e8000c101106 */
[----:B------:R-:W2:Y:S04]  /*0240*/  LDG.E.U8 R14, desc[UR6][R6.64+-0x5] ;  /* 0xfffffb06060e7981 */ /* 0x000ea8000c1e1100 */
[----:B------:R-:W2:Y:S02]  /*0250*/  LDG.E.U8 R17, desc[UR6][R2.64] ;  /* 0x0000000602117981 */ /* 0x000ea4000c1e1100 */
[----:B--2---:R-:W-:-:S05]  /*0260*/  IMAD.IADD R17, R14, 0x1, R17 ;  /* 0x000000010e117824 */ /* 0x004fca00078e0211 */
[----:B------:R2:W-:Y:S04]  /*0270*/  STG.E.U8 desc[UR6][R4.64+-0x5], R17 ;  /* 0xfffffb1104007986 */ /* 0x0005e8000c101106 */
[----:B------:R-:W3:Y:S04]  /*0280*/  LDG.E.U8 R14, desc[UR6][R6.64+-0x4] ;  /* 0xfffffc06060e7981 */ /* 0x000ee8000c1e1100 */
[----:B------:R-:W3:Y:S02]  /*0290*/  LDG.E.U8 R19, desc[UR6][R2.64] ;  /* 0x0000000602137981 */ /* 0x000ee4000c1e1100 */
[----:B---3--:R-:W-:-:S05]  /*02a0*/  IMAD.IADD R19, R14, 0x1, R19 ;  /* 0x000000010e137824 */ /* 0x008fca00078e0213 */
[----:B------:R3:W-:Y:S04]  /*02b0*/  STG.E.U8 desc[UR6][R4.64+-0x4], R19 ;  /* 0xfffffc1304007986 */ /* 0x0007e8000c101106 */
[----:B0-----:R-:W4:Y:S04]  /*02c0*/  LDG.E.U8 R13, desc[UR6][R6.64+-0x3] ;  /* 0xfffffd06060d7981 */ /* 0x001f28000c1e1100 */
[----:B------:R-:W4:Y:S02]  /*02d0*/  LDG.E.U8 R14, desc[UR6][R2.64] ;  /* 0x00000006020e7981 */ /* 0x000f24000c1e1100 */
[----:B----4-:R-:W-:-:S05]  /*02e0*/  IMAD.IADD R13, R13, 0x1, R14 ;  /* 0x000000010d0d7824 */ /* 0x010fca00078e020e */
[----:B------:R0:W-:Y:S04]  /*02f0*/  STG.E.U8 desc[UR6][R4.64+-0x3], R13 ;  /* 0xfffffd0d04007986 */ /* 0x0001e8000c101106 */
[----:B------:R-:W4:Y:S04]  /*0300*/  LDG.E.U8 R14, desc[UR6][R6.64+-0x2] ;  /* 0xfffffe06060e7981 */ /* 0x000f28000c1e1100 */
[----:B-1----:R-:W4:Y:S02]  /*0310*/  LDG.E.U8 R15, desc[UR6][R2.64] ;  /* 0x00000006020f7981 */ /* 0x002f24000c1e1100 */
[----:B----4-:R-:W-:-:S05]  /*0320*/  IMAD.IADD R15, R14, 0x1, R15 ;  /* 0x000000010e0f7824 */ /* 0x010fca00078e020f */
[----:B------:R1:W-:Y:S04]  /*0330*/  STG.E.U8 desc[UR6][R4.64+-0x2], R15 ;  /* 0xfffffe0f04007986 */ /* 0x0003e8000c101106 */
[----:B------:R-:W4:Y:S04]  /*0340*/  LDG.E.U8 R14, desc[UR6][R6.64+-0x1] ;  /* 0xffffff06060e7981 */ /* 0x000f28000c1e1100 */
[----:B--2---:R-:W4:Y:S02]  /*0350*/  LDG.E.U8 R17, desc[UR6][R2.64] ;  /* 0x0000000602117981 */ /* 0x004f24000c1e1100 */
[----:B----4-:R-:W-:-:S05]  /*0360*/  IADD3 R17, PT, PT, R14, R17, RZ ;  /* 0x000000110e117210 */ /* 0x010fca0007ffe0ff */
[----:B------:R2:W-:Y:S04]  /*0370*/  STG.E.U8 desc[UR6][R4.64+-0x1], R17 ;  /* 0xffffff1104007986 */ /* 0x0005e8000c101106 */
[----:B------:R-:W4:Y:S04]  /*0380*/  LDG.E.U8 R14, desc[UR6][R6.64] ;  /* 0x00000006060e7981 */ /* 0x000f28000c1e1100 */
[----:B---3--:R-:W4:Y:S02]  /*0390*/  LDG.E.U8 R19, desc[UR6][R2.64] ;  /* 0x0000000602137981 */ /* 0x008f24000c1e1100 */
[----:B----4-:R-:W-:-:S05]  /*03a0*/  IMAD.IADD R19, R14, 0x1, R19 ;  /* 0x000000010e137824 */ /* 0x010fca00078e0213 */
        /* <DEDUP_REMOVED lines=11> */
[----:B----4-:R-:W-:-:S05]  /*0460*/  IMAD.IADD R17, R14, 0x1, R17 ;  /* 0x000000010e117824 */ /* 0x010fca00078e0211 */
        /* <DEDUP_REMOVED lines=9> */
[----:B------:R-:W5:Y:S04]  /*0500*/  LDG.E.U8 R14, desc[UR6][R6.64+0x6] ;  /* 0x00000606060e7981 */ /* 0x000f68000c1e1100 */
[----:B-1----:R-:W5:Y:S02]  /*0510*/  LDG.E.U8 R15, desc[UR6][R2.64] ;  /* 0x00000006020f7981 */ /* 0x002f64000c1e1100 */
[----:B-----5:R-:W-:-:S05]  /*0520*/  IMAD.IADD R15, R14, 0x1, R15 ;  /* 0x000000010e0f7824 */ /* 0x020fca00078e020f */
[----:B------:R4:W-:Y:S04]  /*0530*/  STG.E.U8 desc[UR6][R4.64+0x6], R15 ;  /* 0x0000060f04007986 */ /* 0x0009e8000c101106 */
[----:B------:R-:W5:Y:S04]  /*0540*/  LDG.E.U8 R14, desc[UR6][R6.64+0x7] ;  /* 0x00000706060e7981 */ /* 0x000f68000c1e1100 */
[----:B--2---:R-:W5:Y:S01]  /*0550*/  LDG.E.U8 R17, desc[UR6][R2.64] ;  /* 0x0000000602117981 */ /* 0x004f62000c1e1100 */
[----:B------:R-:W-:Y:S02]  /*0560*/  VIADD R12, R12, 0x10 ;  /* 0x000000100c0c7836 */ /* 0x000fe40000000000 */
[----:B-----5:R-:W-:-:S05]  /*0570*/  IMAD.IADD R17, R14, 0x1, R17 ;  /* 0x000000010e117824 */ /* 0x020fca00078e0211 */
[----:B------:R4:W-:Y:S04]  /*0580*/  STG.E.U8 desc[UR6][R4.64+0x7], R17 ;  /* 0x0000071104007986 */ /* 0x0009e8000c101106 */
[----:B------:R-:W2:Y:S04]  /*0590*/  LDG.E.U8 R14, desc[UR6][R6.64+0x8] ;  /* 0x00000806060e7981 */ /* 0x000ea8000c1e1100 */
[----:B---3--:R-:W2:Y:S01]  /*05a0*/  LDG.E.U8 R19, desc[UR6][R2.64] ;  /* 0x0000000602137981 */ /* 0x008ea2000c1e1100 */
[----:B------:R-:W-:Y:S01]  /*05b0*/  ISETP.NE.AND P1, PT, R12, RZ, PT ;  /* 0x000000ff0c00720c */ /* 0x000fe20003f25270 */
[----:B------:R-:W-:Y:S01]  /*05c0*/  VIADD R11, R11, 0x10 ;  /* 0x000000100b0b7836 */ /* 0x000fe20000000000 */
[----:B--2---:R-:W-:-:S05]  /*05d0*/  IADD3 R19, PT, PT, R14, R19, RZ ;  /* 0x000000130e137210 */ /* 0x004fca0007ffe0ff */
[----:B------:R4:W-:Y:S06]  /*05e0*/  STG.E.U8 desc[UR6][R4.64+0x8], R19 ;  /* 0x0000081304007986 */ /* 0x0009ec000c101106 */
[----:B------:R-:W-:Y:S05]  /*05f0*/  @P1 BRA `(.L_x_1) ;  /* 0xfffffff800d41947 */ /* 0x000fea000383ffff */
.L_x_0:
[----:B0-----:R-:W-:Y:S05]  /*0600*/  @!P0 EXIT ;  /* 0x000000000000894d */ /* 0x001fea0003800000 */
[----:B------:R-:W-:Y:S02]  /*0610*/  ISETP.GE.U32.AND P1, PT, R16, 0x8, PT ;  /* 0x000000081000780c */ /* 0x000fe40003f26070 */
[----:B------:R-:W-:-:S04]  /*0620*/  LOP3.LUT R14, R8, 0x7, RZ, 0xc0, !PT ;  /* 0x00000007080e7812 */ /* 0x000fc800078ec0ff */
[----:B------:R-:W-:-:S07]  /*0630*/  ISETP.NE.AND P0, PT, R14, RZ, PT ;  /* 0x000000ff0e00720c */ /* 0x000fce0003f05270 */
[----:B------:R-:W-:Y:S06]  /*0640*/  @!P1 BRA `(.L_x_2) ;  /* 0x0000000000a49947 */ /* 0x000fec0003800000 */
[----:B------:R-:W4:Y:S01]  /*0650*/  LDCU.64 UR8, c[0x0][0x380] ;  /* 0x00007000ff0877ac */ /* 0x000f220008000a00 */
[----:B------:R-:W-:Y:S01]  /*0660*/  IMAD.IADD R6, R10, 0x1, R9 ;  /* 0x000000010a067824 */ /* 0x000fe200078e0209 */
[----:B------:R-:W2:Y:S04]  /*0670*/  LDG.E.U8 R12, desc[UR6][R2.64] ;  /* 0x00000006020c7981 */ /* 0x000ea8000c1e1100 */
[----:B------:R-:W-:Y:S02]  /*0680*/  SHF.R.S32.HI R7, RZ, 0x1f, R6 ;  /* 0x0000001fff077819 */ /* 0x000fe40000011406 */
[----:B----4-:R-:W-:-:S04]  /*0690*/  IADD3 R4, P1, PT, R6, UR8, RZ ;  /* 0x0000000806047c10 */ /* 0x010fc8000ff3e0ff */
[----:B------:R-:W-:Y:S01]  /*06a0*/  IADD3.X R5, PT, PT, R7, UR9, RZ, P1, !PT ;  /* 0x0000000907057c10 */ /* 0x000fe20008ffe4ff */
[----:B------:R-:W0:Y:S04]  /*06b0*/  LDCU.64 UR8, c[0x0][0x390] ;  /* 0x00007200ff0877ac */ /* 0x000e280008000a00 */
[----:B------:R-:W2:Y:S01]  /*06c0*/  LDG.E.U8 R11, desc[UR6][R4.64] ;  /* 0x00000006040b7981 */ /* 0x000ea2000c1e1100 */
[----:B0-----:R-:W-:-:S04]  /*06d0*/  IADD3 R6, P1, PT, R6, UR8, RZ ;  /* 0x0000000806067c10 */ /* 0x001fc8000ff3e0ff */
[----:B------:R-:W-:Y:S01]  /*06e0*/  IADD3.X R7, PT, PT, R7, UR9, RZ, P1, !PT ;  /* 0x0000000907077c10 */ /* 0x000fe20008ffe4ff */
        /* <DEDUP_REMOVED lines=16> */
[----:B----4-:R-:W-:-:S05]  /*07f0*/  IADD3 R11, PT, PT, R11, R12, RZ ;  /* 0x0000000c0b0b7210 */ /* 0x010fca0007ffe0ff */
        /* <DEDUP_REMOVED lines=9> */
[----:B------:R-:W2:Y:S04]  /*0890*/  LDG.E.U8 R12, desc[UR6][R4.64+0x7] ;  /* 0x00000706040c7981 */ /* 0x000ea8000c1e1100 */
[----:B---3--:R-:W2:Y:S01]  /*08a0*/  LDG.E.U8 R17, desc[UR6][R2.64] ;  /* 0x0000000602117981 */ /* 0x008ea2000c1e1100 */
[----:B------:R-:W-:Y:S02]  /*08b0*/  VIADD R9, R9, 0x8 ;  /* 0x0000000809097836 */ /* 0x000fe40000000000 */
[----:B--2---:R-:W-:-:S05]  /*08c0*/  IMAD.IADD R17, R12, 0x1, R17 ;  /* 0x000000010c117824 */ /* 0x004fca00078e0211 */
[----:B------:R0:W-:Y:S02]  /*08d0*/  STG.E.U8 desc[UR6][R6.64+0x7], R17 ;  /* 0x0000071106007986 */ /* 0x0001e4000c101106 */
.L_x_2:
[----:B------:R-:W-:Y:S05]  /*08e0*/  @!P0 EXIT ;  /* 0x000000000000894d */ /* 0x000fea0003800000 */
[----:B------:R-:W-:Y:S02]  /*08f0*/  ISETP.GE.U32.AND P1, PT, R14, 0x4, PT ;  /* 0x000000040e00780c */ /* 0x000fe40003f26070 */
[----:B------:R-:W-:-:S04]  /*0900*/  LOP3.LUT R8, R8, 0x3, RZ, 0xc0, !PT ;  /* 0x0000000308087812 */ /* 0x000fc800078ec0ff */
[----:B------:R-:W-:-:S07]  /*0910*/  ISETP.NE.AND P0, PT, R8, RZ, PT ;  /* 0x000000ff0800720c */ /* 0x000fce0003f05270 */
[----:B------:R-:W-:Y:S06]  /*0920*/  @!P1 BRA `(.L_x_3) ;  /* 0x0000000000649947 */ /* 0x000fec0003800000 */
[----:B------:R-:W1:Y:S01]  /*0930*/  LDCU.64 UR8, c[0x0][0x380] ;  /* 0x00007000ff0877ac */ /* 0x000e620008000a00 */
[----:B----4-:R-:W-:Y:S01]  /*0940*/  IMAD.IADD R4, R10, 0x1, R9 ;  /* 0x000000010a047824 */ /* 0x010fe200078e0209 */
[----:B0-----:R-:W2:Y:S04]  /*0950*/  LDG.E.U8 R11, desc[UR6][R2.64] ;  /* 0x00000006020b7981 */ /* 0x001ea8000c1e1100 */
[----:B------:R-:W-:Y:S02]  /*0960*/  SHF.R.S32.HI R5, RZ, 0x1f, R4 ;  /* 0x0000001fff057819 */ /* 0x000fe40000011404 */
[----:B-1----:R-:W-:-:S04]  /*0970*/  IADD3 R6, P1, PT, R4, UR8, RZ ;  /* 0x0000000804067c10 */ /* 0x002fc8000ff3e0ff */
        /* <DEDUP_REMOVED lines=13> */
[----:B--2---:R-:W-:-:S05]  /*0a50*/  IADD3 R15, PT, PT, R10, R15, RZ ;  /* 0x0000000f0a0f7210 */ /* 0x004fca0007ffe0ff */
[----:B------:R1:W-:Y:S04]  /*0a60*/  STG.E.U8 desc[UR6][R4.64+0x2], R15 ;  /* 0x0000020f04007986 */ /* 0x0003e8000c101106 */
[----:B------:R-:W2:Y:S04]  /*0a70*/  LDG.E.U8 R10, desc[UR6][R6.64+0x3] ;  /* 0x00000306060a7981 */ /* 0x000ea8000c1e1100 */
[----:B------:R-:W2:Y:S01]  /*0a80*/  LDG.E.U8 R17, desc[UR6][R2.64] ;  /* 0x0000000602117981 */ /* 0x000ea2000c1e1100 */
[----:B------:R-:W-:Y:S02]  /*0a90*/  VIADD R9, R9, 0x4 ;  /* 0x0000000409097836 */ /* 0x000fe40000000000 */
[----:B--2---:R-:W-:-:S05]  /*0aa0*/  IMAD.IADD R17, R10, 0x1, R17 ;  /* 0x000000010a117824 */ /* 0x004fca00078e0211 */
[----:B------:R1:W-:Y:S02]  /*0ab0*/  STG.E.U8 desc[UR6][R4.64+0x3], R17 ;  /* 0x0000031104007986 */ /* 0x0003e4000c101106 */
.L_x_3:
[----:B------:R-:W-:Y:S05]  /*0ac0*/  @!P0 EXIT ;  /* 0x000000000000894d */ /* 0x000fea0003800000 */
[----:B------:R-:W-:Y:S01]  /*0ad0*/  IADD3 R0, PT, PT, R0, UR4, R9 ;  /* 0x0000000400007c10 */ /* 0x000fe2000fffe009 */
[----:B------:R-:W-:Y:S01]  /*0ae0*/  IMAD.MOV R8, RZ, RZ, -R8 ;  /* 0x000000ffff087224 */ /* 0x000fe200078e0a08 */
[----:B------:R-:W2:Y:S01]  /*0af0*/  LDCU.64 UR10, c[0x0][0x380] ;  /* 0x00007000ff0a77ac */ /* 0x000ea20008000a00 */
[----:B------:R-:W3:Y:S05]  /*0b00*/  LDCU.64 UR8, c[0x0][0x390] ;  /* 0x00007200ff0877ac */ /* 0x000eea0008000a00 */
.L_x_4:
[----:B0-----:R-:W-:Y:S01]  /*0b10*/  SHF.R.S32.HI R7, RZ, 0x1f, R0 ;  /* 0x0000001fff077819 */ /* 0x001fe20000011400 */
[----:B------:R-:W5:Y:S01]  /*0b20*/  LDG.E.U8 R9, desc[UR6][R2.64] ;  /* 0x0000000602097981 */ /* 0x000f62000c1e1100 */
[----:B-12-4-:R-:W-:-:S04]  /*0b30*/  IADD3 R4, P0, PT, R0, UR10, RZ ;  /* 0x0000000a00047c10 */ /* 0x016fc8000ff1e0ff */
[----:B------:R-:W-:-:S05]  /*0b40*/  IADD3.X R5, PT, PT, R7, UR11, RZ, P0, !PT ;  /* 0x0000000b07057c10 */ /* 0x000fca00087fe4ff */
[----:B------:R-:W5:Y:S01]  /*0b50*/  LDG.E.U8 R4, desc[UR6][R4.64] ;  /* 0x0000000604047981 */ /* 0x000f62000c1e1100 */
[----:B---3--:R-:W-:Y:S01]  /*0b60*/  IADD3 R6, P0, PT, R0, UR8, RZ ;  /* 0x0000000800067c10 */ /* 0x008fe2000ff1e0ff */
[----:B------:R-:W-:-:S03]  /*0b70*/  VIADD R8, R8, 0x1 ;  /* 0x0000000108087836 */ /* 0x000fc60000000000 */
[----:B------:R-:W-:Y:S02]  /*0b80*/  IADD3.X R7, PT, PT, R7, UR9, RZ, P0, !PT ;  /* 0x0000000907077c10 */ /* 0x000fe400087fe4ff */
[----:B------:R-:W-:Y:S01]  /*0b90*/  ISETP.NE.AND P0, PT, R8, RZ, PT ;  /* 0x000000ff0800720c */ /* 0x000fe20003f05270 */
[----:B------:R-:W-:Y:S02]  /*0ba0*/  VIADD R0, R0, 0x1 ;  /* 0x0000000100007836 */ /* 0x000fe40000000000 */
[----:B-----5:R-:W-:-:S05]  /*0bb0*/  IMAD.IADD R9, R4, 0x1, R9 ;  /* 0x0000000104097824 */ /* 0x020fca00078e0209 */
[----:B------:R0:W-:Y:S05]  /*0bc0*/  STG.E.U8 desc[UR6][R6.64], R9 ;  /* 0x0000000906007986 */ /* 0x0001ea000c101106 */
[----:B------:R-:W-:Y:S05]  /*0bd0*/  @P0 BRA `(.L_x_4) ;  /* 0xfffffffc00cc0947 */ /* 0x000fea000383ffff */
[----:B------:R-:W-:Y:S05]  /*0be0*/  EXIT ;  /* 0x000000000000794d */ /* 0x000fea0003800000 */
.L_x_5:
[----:B------:R-:W-:-:S00]  /*0bf0*/  BRA `(.L_x_5) ;  /* 0xfffffffc00fc7947 */ /* 0x000fc0000383ffff */
[----:B------:R-:W-:-:S00]  /*0c00*/  NOP ;  /* 0x0000000000007918 */ /* 0x000fc00000000000 */
[----:B------:R-:W-:-:S00]  /*0c10*/  NOP ;  /* 0x0000000000007918 */ /* 0x000fc00000000000 */
[----:B------:R-:W-:-:S00]  /*0c20*/  NOP ;  /* 0x0000000000007918 */ /* 0x000fc00000000000 */
[----:B------:R-:W-:-:S00]  /*0c30*/  NOP ;  /* 0x0000000000007918 */ /* 0x000fc00000000000 */
[----:B------:R-:W-:-:S00]  /*0c40*/  NOP ;  /* 0x0000000000007918 */ /* 0x000fc00000000000 */
[----:B------:R-:W-:-:S00]  /*0c50*/  NOP ;  /* 0x0000000000007918 */ /* 0x000fc00000000000 */
[----:B------:R-:W-:-:S00]  /*0c60*/  NOP ;  /* 0x0000000000007918 */ /* 0x000fc00000000000 */
[----:B------:R-:W-:-:S00]  /*0c70*/  NOP ;  /* 0x0000000000007918 */ /* 0x000fc00000000000 */
.L_x_6:


//--------------------- .nv.shared.reserved.0     --------------------------
	.section	.nv.shared.reserved.0,"aw",@nobits
	.weak		__nv_reservedSMEM_offset_0_alias
	.size		__nv_reservedSMEM_offset_0_alias, 0, 64
	.other		__nv_reservedSMEM_offset_0_alias,@"STO_CUDA_RESERVED_SHARED STV_DEFAULT"
__nv_reservedSMEM_offset_0_alias:
	.zero		0
	.zero		64


//--------------------- .nv.constant0._Z11Only_TC_AddPKaS0_Pai --------------------------
	.section	.nv.constant0._Z11Only_TC_AddPKaS0_Pai,"a",@progbits
	.sectionflags	@""
	.align	4
.nv.constant0._Z11Only_TC_AddPKaS0_Pai:
	.zero		924


//--------------------- SYMBOLS --------------------------

	.type		.nv.reservedSmem.offset0,@object
	.size		.nv.reservedSmem.offset0,0x4
